	.headerflags	@"EF_CUDA_TEXMODE_UNIFIED EF_CUDA_64BIT_ADDRESS EF_CUDA_ACCELERATORS EF_CUDA_SM90 EF_CUDA_VIRTUAL_SM(EF_CUDA_SM90)"
	.elftype	@"ET_EXEC"


//--------------------- .nv.info                  --------------------------
	.section	.nv.info,"",@"SHT_CUDA_INFO"
	.align	4


	//----- nvinfo : EIATTR_REGCOUNT
	.align		4
        /*0000*/ 	.byte	0x04, 0x2f
        /*0002*/ 	.short	(.L_1 - .L_0)
	.align		4
.L_0:
        /*0004*/ 	.word	index@(triton_poi_fused_convolution_leaky_relu_50)
        /*0008*/ 	.word	0x0000000e


	//----- nvinfo : EIATTR_MIN_STACK_SIZE
	.align		4
.L_1:
        /*000c*/ 	.byte	0x04, 0x12
        /*000e*/ 	.short	(.L_3 - .L_2)
	.align		4
.L_2:
        /*0010*/ 	.word	index@(triton_poi_fused_convolution_leaky_relu_50)
        /*0014*/ 	.word	0x00000000


	//----- nvinfo : EIATTR_FRAME_SIZE
	.align		4
.L_3:
        /*0018*/ 	.byte	0x04, 0x11
        /*001a*/ 	.short	(.L_5 - .L_4)
	.align		4
.L_4:
        /*001c*/ 	.word	index@(triton_poi_fused_convolution_leaky_relu_50)
        /*0020*/ 	.word	0x00000000


	//----- nvinfo : EIATTR_MIN_STACK_SIZE
	.align		4
.L_5:
        /*0024*/ 	.byte	0x04, 0x12
        /*0026*/ 	.short	(.L_7 - .L_6)
	.align		4
.L_6:
        /*0028*/ 	.word	index@(triton_poi_fused_convolution_leaky_relu_50)
        /*002c*/ 	.word	0x00000000
.L_7:


//--------------------- .nv.info.triton_poi_fused_convolution_leaky_relu_50 --------------------------
	.section	.nv.info.triton_poi_fused_convolution_leaky_relu_50,"",@"SHT_CUDA_INFO"
	.sectionflags	@""
	.align	4


	//----- nvinfo : EIATTR_CUDA_API_VERSION
	.align		4
        /*0000*/ 	.byte	0x04, 0x37
        /*0002*/ 	.short	(.L_9 - .L_8)
.L_8:
        /*0004*/ 	.word	0x0000007c


	//----- nvinfo : EIATTR_KPARAM_INFO
	.align		4
.L_9:
        /*0008*/ 	.byte	0x04, 0x17
        /*000a*/ 	.short	(.L_11 - .L_10)
.L_10:
        /*000c*/ 	.word	0x00000000
        /*0010*/ 	.short	0x0003
        /*0012*/ 	.short	0x0018
        /*0014*/ 	.byte	0x00, 0xf0, 0x11, 0x00


	//----- nvinfo : EIATTR_KPARAM_INFO
	.align		4
.L_11:
        /*0018*/ 	.byte	0x04, 0x17
        /*001a*/ 	.short	(.L_13 - .L_12)
.L_12:
        /*001c*/ 	.word	0x00000000
        /*0020*/ 	.short	0x0002
        /*0022*/ 	.short	0x0010
        /*0024*/ 	.byte	0x00, 0xf4, 0x21, 0x00


	//----- nvinfo : EIATTR_KPARAM_INFO
	.align		4
.L_13:
        /*0028*/ 	.byte	0x04, 0x17
        /*002a*/ 	.short	(.L_15 - .L_14)
.L_14:
        /*002c*/ 	.word	0x00000000
        /*0030*/ 	.short	0x0001
        /*0032*/ 	.short	0x0008
        /*0034*/ 	.byte	0x00, 0xf4, 0x21, 0x00


	//----- nvinfo : EIATTR_KPARAM_INFO
	.align		4
.L_15:
        /*0038*/ 	.byte	0x04, 0x17
        /*003a*/ 	.short	(.L_17 - .L_16)
.L_16:
        /*003c*/ 	.word	0x00000000
        /*0040*/ 	.short	0x0000
        /*0042*/ 	.short	0x0000
        /*0044*/ 	.byte	0x00, 0xf4, 0x21, 0x00


	//----- nvinfo : EIATTR_SPARSE_MMA_MASK
	.align		4
.L_17:
        /*0048*/ 	.byte	0x03, 0x50
        /*004a*/ 	.short	0x0000


	//----- nvinfo : EIATTR_MAXREG_COUNT
	.align		4
        /*004c*/ 	.byte	0x03, 0x1b
        /*004e*/ 	.short	0x00ff


	//----- nvinfo : EIATTR_EXIT_INSTR_OFFSETS
	.align		4
        /*0050*/ 	.byte	0x04, 0x1c
        /*0052*/ 	.short	(.L_19 - .L_18)


	//   ....[0]....
.L_18:
        /*0054*/ 	.word	0x00000220


	//   ....[1]....
        /*0058*/ 	.word	0x00000240


	//----- nvinfo : EIATTR_REQNTID
	.align		4
.L_19:
        /*005c*/ 	.byte	0x04, 0x10
        /*005e*/ 	.short	(.L_21 - .L_20)
.L_20:
        /*0060*/ 	.word	0x00000080
        /*0064*/ 	.word	0x00000001
        /*0068*/ 	.word	0x00000001


	//----- nvinfo : EIATTR_CBANK_PARAM_SIZE
	.align		4
.L_21:
        /*006c*/ 	.byte	0x03, 0x19
        /*006e*/ 	.short	0x001c


	//----- nvinfo : EIATTR_PARAM_CBANK
	.align		4
        /*0070*/ 	.byte	0x04, 0x0a
        /*0072*/ 	.short	(.L_23 - .L_22)
	.align		4
.L_22:
        /*0074*/ 	.word	index@(.nv.constant0.triton_poi_fused_convolution_leaky_relu_50)
        /*0078*/ 	.short	0x0210
        /*007a*/ 	.short	0x001c


	//----- nvinfo : EIATTR_SW_WAR
	.align		4
.L_23:
        /*007c*/ 	.byte	0x04, 0x36
        /*007e*/ 	.short	(.L_25 - .L_24)
.L_24:
        /*0080*/ 	.word	0x00000008
.L_25:


//--------------------- .nv.callgraph             --------------------------
	.section	.nv.callgraph,"",@"SHT_CUDA_CALLGRAPH"
	.align	4
	.sectionentsize	8
	.align		4
        /*0000*/ 	.word	0x00000000
	.align		4
        /*0004*/ 	.word	0xffffffff
	.align		4
        /*0008*/ 	.word	0x00000000
	.align		4
        /*000c*/ 	.word	0xfffffffe
	.align		4
        /*0010*/ 	.word	0x00000000
	.align		4
        /*0014*/ 	.word	0xfffffffd
	.align		4
        /*0018*/ 	.word	0x00000000
	.align		4
        /*001c*/ 	.word	0xfffffffc


//--------------------- .text.triton_poi_fused_convolution_leaky_relu_50 --------------------------
	.section	.text.triton_poi_fused_convolution_leaky_relu_50,"ax",@progbits
	.align	128
        .global         triton_poi_fused_convolution_leaky_relu_50
        .type           triton_poi_fused_convolution_leaky_relu_50,@function
        .size           triton_poi_fused_convolution_leaky_relu_50,(.L_x_1 - triton_poi_fused_convolution_leaky_relu_50)
        .other          triton_poi_fused_convolution_leaky_relu_50,@"STO_CUDA_ENTRY STV_DEFAULT"
triton_poi_fused_convolution_leaky_relu_50:
.text.triton_poi_fused_convolution_leaky_relu_50:
[----:B------:R-:W0:Y:S02]  /*0000*/  LDC R1, c[0x0][0x28] ;  /* 0x00000a00ff017b82 */ /* 0x000e240000000800 */
[----:B------:R-:W1:Y:S01]  /*0010*/  S2R R2, SR_TID.X ;  /* 0x0000000000027919 */ /* 0x000e620000002100 */
[----:B------:R-:W2:Y:S01]  /*0020*/  LDC.64 R6, c[0x0][0x220] ;  /* 0x00008800ff067b82 */ /* 0x000ea20000000a00 */
[----:B------:R-:W-:Y:S01]  /*0030*/  ULDC.64 UR4, c[0x0][0x208] ;  /* 0x0000820000047ab9 */ /* 0x000fe20000000a00 */
[----:B------:R-:W3:Y:S06]  /*0040*/  S2R R3, SR_CTAID.X ;  /* 0x0000000000037919 */ /* 0x000eec0000002500 */
[----:B------:R-:W4:Y:S01]  /*0050*/  LDC.64 R8, c[0x0][0x218] ;  /* 0x00008600ff087b82 */ /* 0x000f220000000a00 */
[----:B-1----:R-:W-:-:S05]  /*0060*/  LOP3.LUT R2, R2, 0x7f, RZ, 0xc0, !PT ;  /* 0x0000007f02027812 */ /* 0x002fca00078ec0ff */
[----:B---3--:R-:W-:Y:S02]  /*0070*/  IMAD R3, R3, 0x80, R2 ;  /* 0x0000008003037824 */ /* 0x008fe400078e0202 */
[----:B------:R-:W-:-:S03]  /*0080*/  IMAD.MOV.U32 R2, RZ, RZ, RZ ;  /* 0x000000ffff027224 */ /* 0x000fc600078e00ff */
[C---:B------:R-:W-:Y:S01]  /*0090*/  ISETP.GE.AND P2, PT, R3.reuse, 0xb80, PT ;  /* 0x00000b800300780c */ /* 0x040fe20003f46270 */
[----:B------:R-:W-:-:S05]  /*00a0*/  IMAD.HI R0, R3, -0x4de9bd37, R2 ;  /* 0xb21642c903007827 */ /* 0x000fca00078e0202 */
[----:B------:R-:W-:-:S04]  /*00b0*/  SHF.R.U32.HI R5, RZ, 0x1f, R0 ;  /* 0x0000001fff057819 */ /* 0x000fc80000011600 */
[----:B------:R-:W-:Y:S02]  /*00c0*/  LEA.HI.SX32 R0, R0, R5, 0x1c ;  /* 0x0000000500007211 */ /* 0x000fe400078fe2ff */
[----:B------:R-:W1:Y:S02]  /*00d0*/  LDC.64 R4, c[0x0][0x210] ;  /* 0x00008400ff047b82 */ /* 0x000e640000000a00 */
[----:B------:R-:W-:-:S04]  /*00e0*/  SHF.R.S32.HI R11, RZ, 0x1f, R0 ;  /* 0x0000001fff0b7819 */ /* 0x000fc80000011400 */
[----:B------:R-:W-:-:S04]  /*00f0*/  LEA.HI R11, R11, R0, RZ, 0x5 ;  /* 0x000000000b0b7211 */ /* 0x000fc800078f28ff */
[----:B------:R-:W-:-:S04]  /*0100*/  LOP3.LUT R11, R11, 0xffffffe0, RZ, 0xc0, !PT ;  /* 0xffffffe00b0b7812 */ /* 0x000fc800078ec0ff */
[----:B------:R-:W-:Y:S01]  /*0110*/  IADD3 R11, R0, -R11, RZ ;  /* 0x8000000b000b7210 */ /* 0x000fe20007ffe0ff */
[----:B------:R-:W-:-:S04]  /*0120*/  HFMA2.MMA R0, -RZ, RZ, 0, 0 ;  /* 0x00000000ff007435 */ /* 0x000fc800000001ff */
[----:B--2---:R-:W-:-:S04]  /*0130*/  IMAD.WIDE R6, R11, 0x4, R6 ;  /* 0x000000040b067825 */ /* 0x004fc800078e0206 */
[----:B------:R-:W-:Y:S02]  /*0140*/  IMAD.MOV.U32 R11, RZ, RZ, RZ ;  /* 0x000000ffff0b7224 */ /* 0x000fe400078e00ff */
[----:B-1----:R-:W-:-:S04]  /*0150*/  IMAD.WIDE R4, R3, 0x4, R4 ;  /* 0x0000000403047825 */ /* 0x002fc800078e0204 */
[----:B------:R-:W2:Y:S01]  /*0160*/  @!P2 LDG.E.EL R11, desc[UR4][R6.64] ;  /* 0x00000004060ba981 */ /* 0x000ea2000c2e1900 */
[----:B----4-:R-:W-:Y:S01]  /*0170*/  IMAD.WIDE R2, R3, 0x4, R8 ;  /* 0x0000000403027825 */ /* 0x010fe200078e0208 */
[----:B------:R-:W-:Y:S02]  /*0180*/  MOV R8, RZ ;  /* 0x000000ff00087202 */ /* 0x000fe40000000f00 */
[----:B------:R-:W2:Y:S04]  /*0190*/  @!P2 LDG.E R0, desc[UR4][R4.64] ;  /* 0x000000040400a981 */ /* 0x000ea8000c1e1900 */
[----:B------:R-:W3:Y:S01]  /*01a0*/  @!P2 LDG.E R8, desc[UR4][R2.64] ;  /* 0x000000040208a981 */ /* 0x000ee2000c1e1900 */
[----:B--2---:R-:W-:Y:S01]  /*01b0*/  FSETP.GT.AND P0, PT, R0, -R11, PT ;  /* 0x8000000b0000720b */ /* 0x004fe20003f04000 */
[C---:B------:R-:W-:Y:S01]  /*01c0*/  FADD R9, R11.reuse, R0 ;  /* 0x000000000b097221 */ /* 0x040fe20000000000 */
[----:B---3--:R-:W-:Y:S01]  /*01d0*/  FSETP.GT.AND P1, PT, R11, -R8, PT ;  /* 0x800000080b00720b */ /* 0x008fe20003f24000 */
[----:B------:R-:W-:-:S10]  /*01e0*/  FADD R11, R8, R11 ;  /* 0x0000000b080b7221 */ /* 0x000fd40000000000 */
[----:B------:R-:W-:Y:S02]  /*01f0*/  @!P0 FMUL R9, R9, 0.10000000149011611938 ;  /* 0x3dcccccd09098820 */ /* 0x000fe40000400000 */
[----:B------:R-:W-:-:S03]  /*0200*/  @!P1 FMUL R11, R11, 0.10000000149011611938 ;  /* 0x3dcccccd0b0b9820 */ /* 0x000fc60000400000 */
[----:B------:R1:W-:Y:S01]  /*0210*/  @!P2 STG.E desc[UR4][R4.64], R9 ;  /* 0x000000090400a986 */ /* 0x0003e2000c101904 */
[----:B------:R-:W-:Y:S05]  /*0220*/  @P2 EXIT ;  /* 0x000000000000294d */ /* 0x000fea0003800000 */
[----:B------:R-:W-:Y:S01]  /*0230*/  STG.E desc[UR4][R2.64], R11 ;  /* 0x0000000b02007986 */ /* 0x000fe2000c101904 */
[----:B------:R-:W-:Y:S05]  /*0240*/  EXIT ;  /* 0x000000000000794d */ /* 0x000fea0003800000 */
.L_x_0:
[----:B------:R-:W-:-:S00]  /*0250*/  BRA `(.L_x_0) ;  /* 0xfffffffc00fc7947 */ /* 0x000fc0000383ffff */
[----:B------:R-:W-:-:S00]  /*0260*/  NOP ;  /* 0x0000000000007918 */ /* 0x000fc00000000000 */
        /* <DEDUP_REMOVED lines=9> */
.L_x_1:


//--------------------- .nv.constant0.triton_poi_fused_convolution_leaky_relu_50 --------------------------
	.section	.nv.constant0.triton_poi_fused_convolution_leaky_relu_50,"a",@progbits
	.sectionflags	@""
	.align	4
.nv.constant0.triton_poi_fused_convolution_leaky_relu_50:
	.zero		556
